//
// Generated by NVIDIA NVVM Compiler
//
// Compiler Build ID: CL-36424714
// Cuda compilation tools, release 13.0, V13.0.88
// Based on NVVM 20.0.0
//

.version 9.0
.target sm_100
.address_size 64

	// .globl	_Z21causal_mask_upper_infIfEvPT_ii

.visible .entry _Z21causal_mask_upper_infIfEvPT_ii(
	.param .u64 .ptr .align 1 _Z21causal_mask_upper_infIfEvPT_ii_param_0,
	.param .u32 _Z21causal_mask_upper_infIfEvPT_ii_param_1,
	.param .u32 _Z21causal_mask_upper_infIfEvPT_ii_param_2
)
{
	.reg .pred 	%p<22>;
	.reg .b32 	%r<26>;
	.reg .b64 	%rd<8>;

	ld.param.u64 	%rd2, [_Z21causal_mask_upper_infIfEvPT_ii_param_0];
	ld.param.u32 	%r6, [_Z21causal_mask_upper_infIfEvPT_ii_param_1];
	ld.param.u32 	%r7, [_Z21causal_mask_upper_infIfEvPT_ii_param_2];
	mov.u32 	%r1, %ctaid.y;
	setp.ge.s32 	%p1, %r1, %r6;
	@%p1 bra 	$L__BB0_17;
	mov.u32 	%r8, %ntid.x;
	mov.u32 	%r9, %ctaid.x;
	mul.lo.s32 	%r10, %r8, %r9;
	shl.b32 	%r11, %r10, 2;
	mov.u32 	%r12, %tid.x;
	shl.b32 	%r13, %r12, 2;
	add.s32 	%r2, %r11, %r13;
	setp.ge.s32 	%p2, %r2, %r6;
	@%p2 bra 	$L__BB0_17;
	setp.gt.s32 	%p3, %r2, %r1;
	cvt.s64.s32 	%rd3, %r2;
	mul.wide.u32 	%rd4, %r6, %r1;
	add.s64 	%rd5, %rd4, %rd3;
	cvta.to.global.u64 	%rd6, %rd2;
	shl.b64 	%rd7, %rd5, 2;
	add.s64 	%rd1, %rd6, %rd7;
	@%p3 bra 	$L__BB0_4;
	setp.lt.s32 	%p4, %r7, 1;
	add.s32 	%r14, %r2, %r7;
	setp.ge.s32 	%p5, %r14, %r1;
	or.pred  	%p6, %p4, %p5;
	@%p6 bra 	$L__BB0_5;
$L__BB0_4:
	mov.b32 	%r16, -8388609;
	st.global.u32 	[%rd1], %r16;
$L__BB0_5:
	add.s32 	%r3, %r2, 1;
	setp.ge.s32 	%p7, %r3, %r6;
	@%p7 bra 	$L__BB0_17;
	setp.ge.s32 	%p8, %r2, %r1;
	@%p8 bra 	$L__BB0_8;
	setp.lt.s32 	%p9, %r7, 1;
	add.s32 	%r17, %r3, %r7;
	setp.ge.s32 	%p10, %r17, %r1;
	or.pred  	%p11, %p9, %p10;
	@%p11 bra 	$L__BB0_9;
$L__BB0_8:
	mov.b32 	%r19, -8388609;
	st.global.u32 	[%rd1+4], %r19;
$L__BB0_9:
	add.s32 	%r4, %r2, 2;
	setp.ge.s32 	%p12, %r4, %r6;
	@%p12 bra 	$L__BB0_17;
	setp.gt.s32 	%p13, %r4, %r1;
	@%p13 bra 	$L__BB0_12;
	setp.lt.s32 	%p14, %r7, 1;
	add.s32 	%r20, %r4, %r7;
	setp.ge.s32 	%p15, %r20, %r1;
	or.pred  	%p16, %p14, %p15;
	@%p16 bra 	$L__BB0_13;
$L__BB0_12:
	mov.b32 	%r22, -8388609;
	st.global.u32 	[%rd1+8], %r22;
$L__BB0_13:
	add.s32 	%r5, %r2, 3;
	setp.ge.s32 	%p17, %r5, %r6;
	@%p17 bra 	$L__BB0_17;
	setp.gt.s32 	%p18, %r5, %r1;
	@%p18 bra 	$L__BB0_16;
	setp.lt.s32 	%p19, %r7, 1;
	add.s32 	%r23, %r5, %r7;
	setp.ge.s32 	%p20, %r23, %r1;
	or.pred  	%p21, %p19, %p20;
	@%p21 bra 	$L__BB0_17;
$L__BB0_16:
	mov.b32 	%r25, -8388609;
	st.global.u32 	[%rd1+12], %r25;
$L__BB0_17:
	ret;

}
	// .globl	_Z21causal_mask_upper_infI13__nv_bfloat16EvPT_ii
.visible .entry _Z21causal_mask_upper_infI13__nv_bfloat16EvPT_ii(
	.param .u64 .ptr .align 1 _Z21causal_mask_upper_infI13__nv_bfloat16EvPT_ii_param_0,
	.param .u32 _Z21causal_mask_upper_infI13__nv_bfloat16EvPT_ii_param_1,
	.param .u32 _Z21causal_mask_upper_infI13__nv_bfloat16EvPT_ii_param_2
)
{
	.reg .pred 	%p<22>;
	.reg .b16 	%rs<5>;
	.reg .b32 	%r<22>;
	.reg .b64 	%rd<8>;

	ld.param.u64 	%rd2, [_Z21causal_mask_upper_infI13__nv_bfloat16EvPT_ii_param_0];
	ld.param.u32 	%r6, [_Z21causal_mask_upper_infI13__nv_bfloat16EvPT_ii_param_1];
	ld.param.u32 	%r7, [_Z21causal_mask_upper_infI13__nv_bfloat16EvPT_ii_param_2];
	mov.u32 	%r1, %ctaid.y;
	setp.ge.s32 	%p1, %r1, %r6;
	@%p1 bra 	$L__BB1_17;
	mov.u32 	%r8, %ntid.x;
	mov.u32 	%r9, %ctaid.x;
	mul.lo.s32 	%r10, %r8, %r9;
	shl.b32 	%r11, %r10, 2;
	mov.u32 	%r12, %tid.x;
	shl.b32 	%r13, %r12, 2;
	add.s32 	%r2, %r11, %r13;
	setp.ge.s32 	%p2, %r2, %r6;
	@%p2 bra 	$L__BB1_17;
	setp.gt.s32 	%p3, %r2, %r1;
	cvt.s64.s32 	%rd3, %r2;
	mul.wide.u32 	%rd4, %r6, %r1;
	add.s64 	%rd5, %rd4, %rd3;
	cvta.to.global.u64 	%rd6, %rd2;
	shl.b64 	%rd7, %rd5, 1;
	add.s64 	%rd1, %rd6, %rd7;
	@%p3 bra 	$L__BB1_4;
	setp.lt.s32 	%p4, %r7, 1;
	add.s32 	%r14, %r2, %r7;
	setp.ge.s32 	%p5, %r14, %r1;
	or.pred  	%p6, %p4, %p5;
	@%p6 bra 	$L__BB1_5;
$L__BB1_4:
	mov.b16 	%rs1, -128;
	st.global.u16 	[%rd1], %rs1;
$L__BB1_5:
	add.s32 	%r3, %r2, 1;
	setp.ge.s32 	%p7, %r3, %r6;
	@%p7 bra 	$L__BB1_17;
	setp.ge.s32 	%p8, %r2, %r1;
	@%p8 bra 	$L__BB1_8;
	setp.lt.s32 	%p9, %r7, 1;
	add.s32 	%r16, %r3, %r7;
	setp.ge.s32 	%p10, %r16, %r1;
	or.pred  	%p11, %p9, %p10;
	@%p11 bra 	$L__BB1_9;
$L__BB1_8:
	mov.b16 	%rs2, -128;
	st.global.u16 	[%rd1+2], %rs2;
$L__BB1_9:
	add.s32 	%r4, %r2, 2;
	setp.ge.s32 	%p12, %r4, %r6;
	@%p12 bra 	$L__BB1_17;
	setp.gt.s32 	%p13, %r4, %r1;
	@%p13 bra 	$L__BB1_12;
	setp.lt.s32 	%p14, %r7, 1;
	add.s32 	%r18, %r4, %r7;
	setp.ge.s32 	%p15, %r18, %r1;
	or.pred  	%p16, %p14, %p15;
	@%p16 bra 	$L__BB1_13;
$L__BB1_12:
	mov.b16 	%rs3, -128;
	st.global.u16 	[%rd1+4], %rs3;
$L__BB1_13:
	add.s32 	%r5, %r2, 3;
	setp.ge.s32 	%p17, %r5, %r6;
	@%p17 bra 	$L__BB1_17;
	setp.gt.s32 	%p18, %r5, %r1;
	@%p18 bra 	$L__BB1_16;
	setp.lt.s32 	%p19, %r7, 1;
	add.s32 	%r20, %r5, %r7;
	setp.ge.s32 	%p20, %r20, %r1;
	or.pred  	%p21, %p19, %p20;
	@%p21 bra 	$L__BB1_17;
$L__BB1_16:
	mov.b16 	%rs4, -128;
	st.global.u16 	[%rd1+6], %rs4;
$L__BB1_17:
	ret;

}
	// .globl	_Z21causal_mask_upper_infI6__halfEvPT_ii
.visible .entry _Z21causal_mask_upper_infI6__halfEvPT_ii(
	.param .u64 .ptr .align 1 _Z21causal_mask_upper_infI6__halfEvPT_ii_param_0,
	.param .u32 _Z21causal_mask_upper_infI6__halfEvPT_ii_param_1,
	.param .u32 _Z21causal_mask_upper_infI6__halfEvPT_ii_param_2
)
{
	.reg .pred 	%p<22>;
	.reg .b16 	%rs<5>;
	.reg .b32 	%r<22>;
	.reg .b64 	%rd<8>;

	ld.param.u64 	%rd2, [_Z21causal_mask_upper_infI6__halfEvPT_ii_param_0];
	ld.param.u32 	%r6, [_Z21causal_mask_upper_infI6__halfEvPT_ii_param_1];
	ld.param.u32 	%r7, [_Z21causal_mask_upper_infI6__halfEvPT_ii_param_2];
	mov.u32 	%r1, %ctaid.y;
	setp.ge.s32 	%p1, %r1, %r6;
	@%p1 bra 	$L__BB2_17;
	mov.u32 	%r8, %ntid.x;
	mov.u32 	%r9, %ctaid.x;
	mul.lo.s32 	%r10, %r8, %r9;
	shl.b32 	%r11, %r10, 2;
	mov.u32 	%r12, %tid.x;
	shl.b32 	%r13, %r12, 2;
	add.s32 	%r2, %r11, %r13;
	setp.ge.s32 	%p2, %r2, %r6;
	@%p2 bra 	$L__BB2_17;
	setp.gt.s32 	%p3, %r2, %r1;
	cvt.s64.s32 	%rd3, %r2;
	mul.wide.u32 	%rd4, %r6, %r1;
	add.s64 	%rd5, %rd4, %rd3;
	cvta.to.global.u64 	%rd6, %rd2;
	shl.b64 	%rd7, %rd5, 1;
	add.s64 	%rd1, %rd6, %rd7;
	@%p3 bra 	$L__BB2_4;
	setp.lt.s32 	%p4, %r7, 1;
	add.s32 	%r14, %r2, %r7;
	setp.ge.s32 	%p5, %r14, %r1;
	or.pred  	%p6, %p4, %p5;
	@%p6 bra 	$L__BB2_5;
$L__BB2_4:
	mov.b16 	%rs1, -1024;
	st.global.u16 	[%rd1], %rs1;
$L__BB2_5:
	add.s32 	%r3, %r2, 1;
	setp.ge.s32 	%p7, %r3, %r6;
	@%p7 bra 	$L__BB2_17;
	setp.ge.s32 	%p8, %r2, %r1;
	@%p8 bra 	$L__BB2_8;
	setp.lt.s32 	%p9, %r7, 1;
	add.s32 	%r16, %r3, %r7;
	setp.ge.s32 	%p10, %r16, %r1;
	or.pred  	%p11, %p9, %p10;
	@%p11 bra 	$L__BB2_9;
$L__BB2_8:
	mov.b16 	%rs2, -1024;
	st.global.u16 	[%rd1+2], %rs2;
$L__BB2_9:
	add.s32 	%r4, %r2, 2;
	setp.ge.s32 	%p12, %r4, %r6;
	@%p12 bra 	$L__BB2_17;
	setp.gt.s32 	%p13, %r4, %r1;
	@%p13 bra 	$L__BB2_12;
	setp.lt.s32 	%p14, %r7, 1;
	add.s32 	%r18, %r4, %r7;
	setp.ge.s32 	%p15, %r18, %r1;
	or.pred  	%p16, %p14, %p15;
	@%p16 bra 	$L__BB2_13;
$L__BB2_12:
	mov.b16 	%rs3, -1024;
	st.global.u16 	[%rd1+4], %rs3;
$L__BB2_13:
	add.s32 	%r5, %r2, 3;
	setp.ge.s32 	%p17, %r5, %r6;
	@%p17 bra 	$L__BB2_17;
	setp.gt.s32 	%p18, %r5, %r1;
	@%p18 bra 	$L__BB2_16;
	setp.lt.s32 	%p19, %r7, 1;
	add.s32 	%r20, %r5, %r7;
	setp.ge.s32 	%p20, %r20, %r1;
	or.pred  	%p21, %p19, %p20;
	@%p21 bra 	$L__BB2_17;
$L__BB2_16:
	mov.b16 	%rs4, -1024;
	st.global.u16 	[%rd1+6], %rs4;
$L__BB2_17:
	ret;

}


// ===== COMPILED SASS (sm_100) =====

	.target	sm_100

	.elftype	@"ET_EXEC"


//--------------------- .note.nv.tkinfo           --------------------------
	.section	.note.nv.tkinfo,"",@"SHT_NOTE"
	.sectionflags	@"SHF_NOTE_NV_TKINFO"
	.tkinfo
        /*0018*/ 	.word	0x00000002
        /*0030*/ 	.string	""
        /*0030*/ 	.string	"ptxas"
        /*0030*/ 	.string	"Cuda compilation tools, release 13.0, V13.0.88"
        /*0030*/ 	.string	"Build cuda_13.0.r13.0/compiler.36424714_0"
        /*0030*/ 	.string	"-arch sm_100 -m 64 "



//--------------------- .note.nv.cuinfo           --------------------------
	.section	.note.nv.cuinfo,"",@"SHT_NOTE"
	.sectionflags	@"SHF_NOTE_NV_CUINFO"
        /*0018*/ 	.short	0x0002
        /*001a*/ 	.short	0x0064
        /*001c*/ 	.short	0x0082
	.zero		2


//--------------------- .nv.info                  --------------------------
	.section	.nv.info,"",@"SHT_CUDA_INFO"
	.align	4


	//----- nvinfo : EIATTR_REGCOUNT
	.align		4
        /*0000*/ 	.byte	0x04, 0x2f
        /*0002*/ 	.short	(.L_1 - .L_0)
	.align		4
.L_0:
        /*0004*/ 	.word	index@(_Z21causal_mask_upper_infIfEvPT_ii)
        /*0008*/ 	.word	0x0000000e


	//----- nvinfo : EIATTR_FRAME_SIZE
	.align		4
.L_1:
        /*000c*/ 	.byte	0x04, 0x11
        /*000e*/ 	.short	(.L_3 - .L_2)
	.align		4
.L_2:
        /*0010*/ 	.word	index@(_Z21causal_mask_upper_infIfEvPT_ii)
        /*0014*/ 	.word	0x00000000


	//----- nvinfo : EIATTR_REGCOUNT
	.align		4
.L_3:
        /*0018*/ 	.byte	0x04, 0x2f
        /*001a*/ 	.short	(.L_5 - .L_4)
	.align		4
.L_4:
        /*001c*/ 	.word	index@(_Z21causal_mask_upper_infI13__nv_bfloat16EvPT_ii)
        /*0020*/ 	.word	0x0000000e


	//----- nvinfo : EIATTR_FRAME_SIZE
	.align		4
.L_5:
        /*0024*/ 	.byte	0x04, 0x11
        /*0026*/ 	.short	(.L_7 - .L_6)
	.align		4
.L_6:
        /*0028*/ 	.word	index@(_Z21causal_mask_upper_infI13__nv_bfloat16EvPT_ii)
        /*002c*/ 	.word	0x00000000


	//----- nvinfo : EIATTR_REGCOUNT
	.align		4
.L_7:
        /*0030*/ 	.byte	0x04, 0x2f
        /*0032*/ 	.short	(.L_9 - .L_8)
	.align		4
.L_8:
        /*0034*/ 	.word	index@(_Z21causal_mask_upper_infI6__halfEvPT_ii)
        /*0038*/ 	.word	0x0000000e


	//----- nvinfo : EIATTR_FRAME_SIZE
	.align		4
.L_9:
        /*003c*/ 	.byte	0x04, 0x11
        /*003e*/ 	.short	(.L_11 - .L_10)
	.align		4
.L_10:
        /*0040*/ 	.word	index@(_Z21causal_mask_upper_infI6__halfEvPT_ii)
        /*0044*/ 	.word	0x00000000


	//----- nvinfo : EIATTR_MIN_STACK_SIZE
	.align		4
.L_11:
        /*0048*/ 	.byte	0x04, 0x12
        /*004a*/ 	.short	(.L_13 - .L_12)
	.align		4
.L_12:
        /*004c*/ 	.word	index@(_Z21causal_mask_upper_infI6__halfEvPT_ii)
        /*0050*/ 	.word	0x00000000


	//----- nvinfo : EIATTR_MIN_STACK_SIZE
	.align		4
.L_13:
        /*0054*/ 	.byte	0x04, 0x12
        /*0056*/ 	.short	(.L_15 - .L_14)
	.align		4
.L_14:
        /*0058*/ 	.word	index@(_Z21causal_mask_upper_infI13__nv_bfloat16EvPT_ii)
        /*005c*/ 	.word	0x00000000


	//----- nvinfo : EIATTR_MIN_STACK_SIZE
	.align		4
.L_15:
        /*0060*/ 	.byte	0x04, 0x12
        /*0062*/ 	.short	(.L_17 - .L_16)
	.align		4
.L_16:
        /*0064*/ 	.word	index@(_Z21causal_mask_upper_infIfEvPT_ii)
        /*0068*/ 	.word	0x00000000
.L_17:


//--------------------- .nv.compat                --------------------------
	.section	.nv.compat,"",@"SHT_CUDA_COMPAT_INFO"
	.align	4
        /*0000*/ 	.byte	0x02, 0x09, 0x00, 0x00, 0x02, 0x02, 0x01, 0x00, 0x02, 0x05, 0x05, 0x00, 0x03, 0x07, 0x01, 0x01
        /*0010*/ 	.byte	0x02, 0x03, 0x00, 0x00, 0x02, 0x06, 0x01, 0x00, 0x04, 0x0b, 0x08, 0x00, 0x09, 0x00, 0x00, 0x00
        /*0020*/ 	.byte	0x00, 0x00, 0x00, 0x00


//--------------------- .nv.info._Z21causal_mask_upper_infI6__halfEvPT_ii --------------------------
	.section	.nv.info._Z21causal_mask_upper_infI6__halfEvPT_ii,"",@"SHT_CUDA_INFO"
	.sectionflags	@""
	.align	4


	//----- nvinfo : EIATTR_CUDA_API_VERSION
	.align		4
        /*0000*/ 	.byte	0x04, 0x37
        /*0002*/ 	.short	(.L_19 - .L_18)
.L_18:
        /*0004*/ 	.word	0x00000082


	//----- nvinfo : EIATTR_KPARAM_INFO
	.align		4
.L_19:
        /*0008*/ 	.byte	0x04, 0x17
        /*000a*/ 	.short	(.L_21 - .L_20)
.L_20:
        /*000c*/ 	.word	0x00000000
        /*0010*/ 	.short	0x0002
        /*0012*/ 	.short	0x000c
        /*0014*/ 	.byte	0x00, 0xf0, 0x11, 0x00


	//----- nvinfo : EIATTR_KPARAM_INFO
	.align		4
.L_21:
        /*0018*/ 	.byte	0x04, 0x17
        /*001a*/ 	.short	(.L_23 - .L_22)
.L_22:
        /*001c*/ 	.word	0x00000000
        /*0020*/ 	.short	0x0001
        /*0022*/ 	.short	0x0008
        /*0024*/ 	.byte	0x00, 0xf0, 0x11, 0x00


	//----- nvinfo : EIATTR_KPARAM_INFO
	.align		4
.L_23:
        /*0028*/ 	.byte	0x04, 0x17
        /*002a*/ 	.short	(.L_25 - .L_24)
.L_24:
        /*002c*/ 	.word	0x00000000
        /*0030*/ 	.short	0x0000
        /*0032*/ 	.short	0x0000
        /*0034*/ 	.byte	0x00, 0xf5, 0x21, 0x00


	//----- nvinfo : EIATTR_SPARSE_MMA_MASK
	.align		4
.L_25:
        /*0038*/ 	.byte	0x03, 0x50
        /*003a*/ 	.short	0x0000


	//----- nvinfo : EIATTR_MAXREG_COUNT
	.align		4
        /*003c*/ 	.byte	0x03, 0x1b
        /*003e*/ 	.short	0x00ff


	//----- nvinfo : EIATTR_MERCURY_ISA_VERSION
	.align		4
        /*0040*/ 	.byte	0x03, 0x5f
        /*0042*/ 	.short	0x0101


	//----- nvinfo : EIATTR_VRC_CTA_INIT_COUNT
	.align		4
        /*0044*/ 	.byte	0x02, 0x4a
	.zero		1
	.zero		1


	//----- nvinfo : EIATTR_EXIT_INSTR_OFFSETS
	.align		4
        /*0048*/ 	.byte	0x04, 0x1c
        /*004a*/ 	.short	(.L_27 - .L_26)


	//   ....[0]....
.L_26:
        /*004c*/ 	.word	0x00000040


	//   ....[1]....
        /*0050*/ 	.word	0x000000b0


	//   ....[2]....
        /*0054*/ 	.word	0x000001b0


	//   ....[3]....
        /*0058*/ 	.word	0x00000240


	//   ....[4]....
        /*005c*/ 	.word	0x000002d0


	//   ....[5]....
        /*0060*/ 	.word	0x00000340


	//   ....[6]....
        /*0064*/ 	.word	0x00000380


	//----- nvinfo : EIATTR_CRS_STACK_SIZE
	.align		4
.L_27:
        /*0068*/ 	.byte	0x04, 0x1e
        /*006a*/ 	.short	(.L_29 - .L_28)
.L_28:
        /*006c*/ 	.word	0x00000000


	//----- nvinfo : EIATTR_CBANK_PARAM_SIZE
	.align		4
.L_29:
        /*0070*/ 	.byte	0x03, 0x19
        /*0072*/ 	.short	0x0010


	//----- nvinfo : EIATTR_PARAM_CBANK
	.align		4
        /*0074*/ 	.byte	0x04, 0x0a
        /*0076*/ 	.short	(.L_31 - .L_30)
	.align		4
.L_30:
        /*0078*/ 	.word	index@(.nv.constant0._Z21causal_mask_upper_infI6__halfEvPT_ii)
        /*007c*/ 	.short	0x0380
        /*007e*/ 	.short	0x0010


	//----- nvinfo : EIATTR_SW_WAR
	.align		4
.L_31:
        /*0080*/ 	.byte	0x04, 0x36
        /*0082*/ 	.short	(.L_33 - .L_32)
.L_32:
        /*0084*/ 	.word	0x00000008
.L_33:


//--------------------- .nv.info._Z21causal_mask_upper_infI13__nv_bfloat16EvPT_ii --------------------------
	.section	.nv.info._Z21causal_mask_upper_infI13__nv_bfloat16EvPT_ii,"",@"SHT_CUDA_INFO"
	.sectionflags	@""
	.align	4


	//----- nvinfo : EIATTR_CUDA_API_VERSION
	.align		4
        /*0000*/ 	.byte	0x04, 0x37
        /*0002*/ 	.short	(.L_35 - .L_34)
.L_34:
        /*0004*/ 	.word	0x00000082


	//----- nvinfo : EIATTR_KPARAM_INFO
	.align		4
.L_35:
        /*0008*/ 	.byte	0x04, 0x17
        /*000a*/ 	.short	(.L_37 - .L_36)
.L_36:
        /*000c*/ 	.word	0x00000000
        /*0010*/ 	.short	0x0002
        /*0012*/ 	.short	0x000c
        /*0014*/ 	.byte	0x00, 0xf0, 0x11, 0x00


	//----- nvinfo : EIATTR_KPARAM_INFO
	.align		4
.L_37:
        /*0018*/ 	.byte	0x04, 0x17
        /*001a*/ 	.short	(.L_39 - .L_38)
.L_38:
        /*001c*/ 	.word	0x00000000
        /*0020*/ 	.short	0x0001
        /*0022*/ 	.short	0x0008
        /*0024*/ 	.byte	0x00, 0xf0, 0x11, 0x00


	//----- nvinfo : EIATTR_KPARAM_INFO
	.align		4
.L_39:
        /*0028*/ 	.byte	0x04, 0x17
        /*002a*/ 	.short	(.L_41 - .L_40)
.L_40:
        /*002c*/ 	.word	0x00000000
        /*0030*/ 	.short	0x0000
        /*0032*/ 	.short	0x0000
        /*0034*/ 	.byte	0x00, 0xf5, 0x21, 0x00


	//----- nvinfo : EIATTR_SPARSE_MMA_MASK
	.align		4
.L_41:
        /*0038*/ 	.byte	0x03, 0x50
        /*003a*/ 	.short	0x0000


	//----- nvinfo : EIATTR_MAXREG_COUNT
	.align		4
        /*003c*/ 	.byte	0x03, 0x1b
        /*003e*/ 	.short	0x00ff


	//----- nvinfo : EIATTR_MERCURY_ISA_VERSION
	.align		4
        /*0040*/ 	.byte	0x03, 0x5f
        /*0042*/ 	.short	0x0101


	//----- nvinfo : EIATTR_VRC_CTA_INIT_COUNT
	.align		4
        /*0044*/ 	.byte	0x02, 0x4a
	.zero		1
	.zero		1


	//----- nvinfo : EIATTR_EXIT_INSTR_OFFSETS
	.align		4
        /*0048*/ 	.byte	0x04, 0x1c
        /*004a*/ 	.short	(.L_43 - .L_42)


	//   ....[0]....
.L_42:
        /*004c*/ 	.word	0x00000040


	//   ....[1]....
        /*0050*/ 	.word	0x000000b0


	//   ....[2]....
        /*0054*/ 	.word	0x000001b0


	//   ....[3]....
        /*0058*/ 	.word	0x00000240


	//   ....[4]....
        /*005c*/ 	.word	0x000002d0


	//   ....[5]....
        /*0060*/ 	.word	0x00000340


	//   ....[6]....
        /*0064*/ 	.word	0x00000380


	//----- nvinfo : EIATTR_CRS_STACK_SIZE
	.align		4
.L_43:
        /*0068*/ 	.byte	0x04, 0x1e
        /*006a*/ 	.short	(.L_45 - .L_44)
.L_44:
        /*006c*/ 	.word	0x00000000


	//----- nvinfo : EIATTR_CBANK_PARAM_SIZE
	.align		4
.L_45:
        /*0070*/ 	.byte	0x03, 0x19
        /*0072*/ 	.short	0x0010


	//----- nvinfo : EIATTR_PARAM_CBANK
	.align		4
        /*0074*/ 	.byte	0x04, 0x0a
        /*0076*/ 	.short	(.L_47 - .L_46)
	.align		4
.L_46:
        /*0078*/ 	.word	index@(.nv.constant0._Z21causal_mask_upper_infI13__nv_bfloat16EvPT_ii)
        /*007c*/ 	.short	0x0380
        /*007e*/ 	.short	0x0010


	//----- nvinfo : EIATTR_SW_WAR
	.align		4
.L_47:
        /*0080*/ 	.byte	0x04, 0x36
        /*0082*/ 	.short	(.L_49 - .L_48)
.L_48:
        /*0084*/ 	.word	0x00000008
.L_49:


//--------------------- .nv.info._Z21causal_mask_upper_infIfEvPT_ii --------------------------
	.section	.nv.info._Z21causal_mask_upper_infIfEvPT_ii,"",@"SHT_CUDA_INFO"
	.sectionflags	@""
	.align	4


	//----- nvinfo : EIATTR_CUDA_API_VERSION
	.align		4
        /*0000*/ 	.byte	0x04, 0x37
        /*0002*/ 	.short	(.L_51 - .L_50)
.L_50:
        /*0004*/ 	.word	0x00000082


	//----- nvinfo : EIATTR_KPARAM_INFO
	.align		4
.L_51:
        /*0008*/ 	.byte	0x04, 0x17
        /*000a*/ 	.short	(.L_53 - .L_52)
.L_52:
        /*000c*/ 	.word	0x00000000
        /*0010*/ 	.short	0x0002
        /*0012*/ 	.short	0x000c
        /*0014*/ 	.byte	0x00, 0xf0, 0x11, 0x00


	//----- nvinfo : EIATTR_KPARAM_INFO
	.align		4
.L_53:
        /*0018*/ 	.byte	0x04, 0x17
        /*001a*/ 	.short	(.L_55 - .L_54)
.L_54:
        /*001c*/ 	.word	0x00000000
        /*0020*/ 	.short	0x0001
        /*0022*/ 	.short	0x0008
        /*0024*/ 	.byte	0x00, 0xf0, 0x11, 0x00


	//----- nvinfo : EIATTR_KPARAM_INFO
	.align		4
.L_55:
        /*0028*/ 	.byte	0x04, 0x17
        /*002a*/ 	.short	(.L_57 - .L_56)
.L_56:
        /*002c*/ 	.word	0x00000000
        /*0030*/ 	.short	0x0000
        /*0032*/ 	.short	0x0000
        /*0034*/ 	.byte	0x00, 0xf5, 0x21, 0x00


	//----- nvinfo : EIATTR_SPARSE_MMA_MASK
	.align		4
.L_57:
        /*0038*/ 	.byte	0x03, 0x50
        /*003a*/ 	.short	0x0000


	//----- nvinfo : EIATTR_MAXREG_COUNT
	.align		4
        /*003c*/ 	.byte	0x03, 0x1b
        /*003e*/ 	.short	0x00ff


	//----- nvinfo : EIATTR_MERCURY_ISA_VERSION
	.align		4
        /*0040*/ 	.byte	0x03, 0x5f
        /*0042*/ 	.short	0x0101


	//----- nvinfo : EIATTR_VRC_CTA_INIT_COUNT
	.align		4
        /*0044*/ 	.byte	0x02, 0x4a
	.zero		1
	.zero		1


	//----- nvinfo : EIATTR_EXIT_INSTR_OFFSETS
	.align		4
        /*0048*/ 	.byte	0x04, 0x1c
        /*004a*/ 	.short	(.L_59 - .L_58)


	//   ....[0]....
.L_58:
        /*004c*/ 	.word	0x00000040


	//   ....[1]....
        /*0050*/ 	.word	0x000000b0


	//   ....[2]....
        /*0054*/ 	.word	0x000001b0


	//   ....[3]....
        /*0058*/ 	.word	0x00000240


	//   ....[4]....
        /*005c*/ 	.word	0x000002d0


	//   ....[5]....
        /*0060*/ 	.word	0x00000340


	//   ....[6]....
        /*0064*/ 	.word	0x00000380


	//----- nvinfo : EIATTR_CRS_STACK_SIZE
	.align		4
.L_59:
        /*0068*/ 	.byte	0x04, 0x1e
        /*006a*/ 	.short	(.L_61 - .L_60)
.L_60:
        /*006c*/ 	.word	0x00000000


	//----- nvinfo : EIATTR_CBANK_PARAM_SIZE
	.align		4
.L_61:
        /*0070*/ 	.byte	0x03, 0x19
        /*0072*/ 	.short	0x0010


	//----- nvinfo : EIATTR_PARAM_CBANK
	.align		4
        /*0074*/ 	.byte	0x04, 0x0a
        /*0076*/ 	.short	(.L_63 - .L_62)
	.align		4
.L_62:
        /*0078*/ 	.word	index@(.nv.constant0._Z21causal_mask_upper_infIfEvPT_ii)
        /*007c*/ 	.short	0x0380
        /*007e*/ 	.short	0x0010


	//----- nvinfo : EIATTR_SW_WAR
	.align		4
.L_63:
        /*0080*/ 	.byte	0x04, 0x36
        /*0082*/ 	.short	(.L_65 - .L_64)
.L_64:
        /*0084*/ 	.word	0x00000008
.L_65:


//--------------------- .nv.callgraph             --------------------------
	.section	.nv.callgraph,"",@"SHT_CUDA_CALLGRAPH"
	.align	4
	.sectionentsize	8
	.align		4
        /*0000*/ 	.word	0x00000000
	.align		4
        /*0004*/ 	.word	0xffffffff
	.align		4
        /*0008*/ 	.word	0x00000000
	.align		4
        /*000c*/ 	.word	0xfffffffe
	.align		4
        /*0010*/ 	.word	0x00000000
	.align		4
        /*0014*/ 	.word	0xfffffffd
	.align		4
        /*0018*/ 	.word	0x00000000
	.align		4
        /*001c*/ 	.word	0xfffffffc


//--------------------- .text._Z21causal_mask_upper_infI6__halfEvPT_ii --------------------------
	.section	.text._Z21causal_mask_upper_infI6__halfEvPT_ii,"ax",@progbits
	.align	128
        .global         _Z21causal_mask_upper_infI6__halfEvPT_ii
        .type           _Z21causal_mask_upper_infI6__halfEvPT_ii,@function
        .size           _Z21causal_mask_upper_infI6__halfEvPT_ii,(.L_x_9 - _Z21causal_mask_upper_infI6__halfEvPT_ii)
        .other          _Z21causal_mask_upper_infI6__halfEvPT_ii,@"STO_CUDA_ENTRY STV_DEFAULT"
_Z21causal_mask_upper_infI6__halfEvPT_ii:
.text._Z21causal_mask_upper_infI6__halfEvPT_ii:
[----:B------:R-:W-:Y:S08]  /*0000*/  LDC R1, c[0x0][0x37c] ;  /* 0x0000df00ff017b82 */ /* 0x000ff00000000800 */
[----:B------:R-:W0:Y:S08]  /*0010*/  S2UR UR4, SR_CTAID.Y ;  /* 0x00000000000479c3 */ /* 0x000e300000002600 */
[----:B------:R-:W0:Y:S02]  /*0020*/  LDC R7, c[0x0][0x388] ;  /* 0x0000e200ff077b82 */ /* 0x000e240000000800 */
[----:B0-----:R-:W-:-:S13]  /*0030*/  ISETP.LE.AND P0, PT, R7, UR4, PT ;  /* 0x0000000407007c0c */ /* 0x001fda000bf03270 */
[----:B------:R-:W-:Y:S05]  /*0040*/  @P0 EXIT ;  /* 0x000000000000094d */ /* 0x000fea0003800000 */
[----:B------:R-:W0:Y:S01]  /*0050*/  S2R R0, SR_CTAID.X ;  /* 0x0000000000007919 */ /* 0x000e220000002500 */
[----:B------:R-:W0:Y:S01]  /*0060*/  LDCU UR5, c[0x0][0x360] ;  /* 0x00006c00ff0577ac */ /* 0x000e220008000800 */
[----:B------:R-:W0:Y:S02]  /*0070*/  S2R R3, SR_TID.X ;  /* 0x0000000000037919 */ /* 0x000e240000002100 */
[----:B0-----:R-:W-:-:S04]  /*0080*/  IMAD R0, R0, UR5, R3 ;  /* 0x0000000500007c24 */ /* 0x001fc8000f8e0203 */
[----:B------:R-:W-:-:S05]  /*0090*/  IMAD.SHL.U32 R4, R0, 0x4, RZ ;  /* 0x0000000400047824 */ /* 0x000fca00078e00ff */
[----:B------:R-:W-:-:S13]  /*00a0*/  ISETP.GE.AND P0, PT, R4, R7, PT ;  /* 0x000000070400720c */ /* 0x000fda0003f06270 */
[----:B------:R-:W-:Y:S05]  /*00b0*/  @P0 EXIT ;  /* 0x000000000000094d */ /* 0x000fea0003800000 */
[----:B------:R-:W0:Y:S01]  /*00c0*/  LDC R9, c[0x0][0x38c] ;  /* 0x0000e300ff097b82 */ /* 0x000e220000000800 */
[----:B------:R-:W1:Y:S01]  /*00d0*/  LDCU.64 UR8, c[0x0][0x380] ;  /* 0x00007000ff0877ac */ /* 0x000e620008000a00 */
[--C-:B------:R-:W-:Y:S01]  /*00e0*/  SHF.R.S32.HI R5, RZ, 0x1f, R4.reuse ;  /* 0x0000001fff057819 */ /* 0x100fe20000011404 */
[----:B------:R-:W-:Y:S01]  /*00f0*/  IMAD.MOV.U32 R6, RZ, RZ, 0xfc00 ;  /* 0x0000fc00ff067424 */ /* 0x000fe200078e00ff */
[----:B------:R-:W2:Y:S01]  /*0100*/  LDCU.64 UR6, c[0x0][0x358] ;  /* 0x00006b00ff0677ac */ /* 0x000ea20008000a00 */
[----:B------:R-:W-:-:S03]  /*0110*/  IMAD.WIDE.U32 R10, R7, UR4, R4 ;  /* 0x00000004070a7c25 */ /* 0x000fc6000f8e0004 */
[----:B-1----:R-:W-:-:S04]  /*0120*/  LEA R2, P2, R10, UR8, 0x1 ;  /* 0x000000080a027c11 */ /* 0x002fc8000f8408ff */
[----:B------:R-:W-:Y:S01]  /*0130*/  LEA.HI.X R3, R10, UR9, R11, 0x1, P2 ;  /* 0x000000090a037c11 */ /* 0x000fe200090f0c0b */
[----:B0-----:R-:W-:-:S05]  /*0140*/  IMAD.IADD R0, R4, 0x1, R9 ;  /* 0x0000000104007824 */ /* 0x001fca00078e0209 */
[----:B------:R-:W-:Y:S01]  /*0150*/  ISETP.GE.AND P0, PT, R0, UR4, PT ;  /* 0x0000000400007c0c */ /* 0x000fe2000bf06270 */
[----:B------:R-:W-:-:S03]  /*0160*/  VIADD R0, R4, 0x1 ;  /* 0x0000000104007836 */ /* 0x000fc60000000000 */
[----:B------:R-:W-:Y:S02]  /*0170*/  ISETP.LT.OR P0, PT, R9, 0x1, P0 ;  /* 0x000000010900780c */ /* 0x000fe40000701670 */
[----:B------:R-:W-:Y:S02]  /*0180*/  ISETP.GE.AND P1, PT, R0, R7, PT ;  /* 0x000000070000720c */ /* 0x000fe40003f26270 */
[----:B------:R-:W-:-:S13]  /*0190*/  ISETP.LE.AND P0, PT, R4, UR4, P0 ;  /* 0x0000000404007c0c */ /* 0x000fda0008703270 */
[----:B--2---:R0:W-:Y:S01]  /*01a0*/  @!P0 STG.E.U16 desc[UR6][R2.64], R6 ;  /* 0x0000000602008986 */ /* 0x0041e2000c101506 */
[----:B------:R-:W-:Y:S05]  /*01b0*/  @P1 EXIT ;  /* 0x000000000000194d */ /* 0x000fea0003800000 */
[----:B------:R-:W-:Y:S02]  /*01c0*/  IMAD.IADD R0, R0, 0x1, R9 ;  /* 0x0000000100007824 */ /* 0x000fe400078e0209 */
[----:B0-----:R-:W-:-:S03]  /*01d0*/  IMAD.MOV.U32 R6, RZ, RZ, 0xfc00 ;  /* 0x0000fc00ff067424 */ /* 0x001fc600078e00ff */
[----:B------:R-:W-:Y:S01]  /*01e0*/  ISETP.GE.AND P0, PT, R0, UR4, PT ;  /* 0x0000000400007c0c */ /* 0x000fe2000bf06270 */
[----:B------:R-:W-:-:S03]  /*01f0*/  VIADD R0, R4, 0x2 ;  /* 0x0000000204007836 */ /* 0x000fc60000000000 */
[----:B------:R-:W-:Y:S02]  /*0200*/  ISETP.LT.OR P0, PT, R9, 0x1, P0 ;  /* 0x000000010900780c */ /* 0x000fe40000701670 */
[----:B------:R-:W-:Y:S02]  /*0210*/  ISETP.GE.AND P1, PT, R0, R7, PT ;  /* 0x000000070000720c */ /* 0x000fe40003f26270 */
[----:B------:R-:W-:-:S13]  /*0220*/  ISETP.LT.AND P0, PT, R4, UR4, P0 ;  /* 0x0000000404007c0c */ /* 0x000fda0008701270 */
[----:B------:R0:W-:Y:S01]  /*0230*/  @!P0 STG.E.U16 desc[UR6][R2.64+0x2], R6 ;  /* 0x0000020602008986 */ /* 0x0001e2000c101506 */
[----:B------:R-:W-:Y:S05]  /*0240*/  @P1 EXIT ;  /* 0x000000000000194d */ /* 0x000fea0003800000 */
[----:B------:R-:W-:Y:S02]  /*0250*/  IMAD.IADD R5, R0, 0x1, R9 ;  /* 0x0000000100057824 */ /* 0x000fe400078e0209 */
[----:B------:R-:W-:-:S03]  /*0260*/  VIADD R4, R4, 0x3 ;  /* 0x0000000304047836 */ /* 0x000fc60000000000 */
[----:B------:R-:W-:Y:S02]  /*0270*/  ISETP.GE.AND P0, PT, R5, UR4, PT ;  /* 0x0000000405007c0c */ /* 0x000fe4000bf06270 */
[----:B------:R-:W-:Y:S02]  /*0280*/  ISETP.GE.AND P1, PT, R4, R7, PT ;  /* 0x000000070400720c */ /* 0x000fe40003f26270 */
[----:B------:R-:W-:-:S04]  /*0290*/  ISETP.LT.OR P0, PT, R9, 0x1, P0 ;  /* 0x000000010900780c */ /* 0x000fc80000701670 */
[----:B------:R-:W-:Y:S01]  /*02a0*/  ISETP.LE.AND P0, PT, R0, UR4, P0 ;  /* 0x0000000400007c0c */ /* 0x000fe20008703270 */
[----:B------:R-:W-:-:S12]  /*02b0*/  IMAD.MOV.U32 R0, RZ, RZ, 0xfc00 ;  /* 0x0000fc00ff007424 */ /* 0x000fd800078e00ff */
[----:B------:R1:W-:Y:S01]  /*02c0*/  @!P0 STG.E.U16 desc[UR6][R2.64+0x4], R0 ;  /* 0x0000040002008986 */ /* 0x0003e2000c101506 */
[----:B------:R-:W-:Y:S05]  /*02d0*/  @P1 EXIT ;  /* 0x000000000000194d */ /* 0x000fea0003800000 */
[----:B------:R-:W-:Y:S01]  /*02e0*/  ISETP.GT.AND P0, PT, R4, UR4, PT ;  /* 0x0000000404007c0c */ /* 0x000fe2000bf04270 */
[----:B------:R-:W-:-:S12]  /*02f0*/  BSSY.RECONVERGENT B0, `(.L_x_0) ;  /* 0x0000006000007945 */ /* 0x000fd80003800200 */
[----:B------:R-:W-:Y:S05]  /*0300*/  @P0 BRA `(.L_x_1) ;  /* 0x0000000000100947 */ /* 0x000fea0003800000 */
[----:B------:R-:W-:-:S05]  /*0310*/  IMAD.IADD R4, R4, 0x1, R9 ;  /* 0x0000000104047824 */ /* 0x000fca00078e0209 */
[----:B------:R-:W-:-:S04]  /*0320*/  ISETP.GE.AND P0, PT, R4, UR4, PT ;  /* 0x0000000404007c0c */ /* 0x000fc8000bf06270 */
[----:B------:R-:W-:-:S13]  /*0330*/  ISETP.LT.OR P0, PT, R9, 0x1, P0 ;  /* 0x000000010900780c */ /* 0x000fda0000701670 */
[----:B------:R-:W-:Y:S05]  /*0340*/  @P0 EXIT ;  /* 0x000000000000094d */ /* 0x000fea0003800000 */
.L_x_1:
[----:B------:R-:W-:Y:S05]  /*0350*/  BSYNC.RECONVERGENT B0 ;  /* 0x0000000000007941 */ /* 0x000fea0003800200 */
.L_x_0:
[----:B-1----:R-:W-:-:S05]  /*0360*/  IMAD.MOV.U32 R0, RZ, RZ, 0xfc00 ;  /* 0x0000fc00ff007424 */ /* 0x002fca00078e00ff */
[----:B------:R-:W-:Y:S01]  /*0370*/  STG.E.U16 desc[UR6][R2.64+0x6], R0 ;  /* 0x0000060002007986 */ /* 0x000fe2000c101506 */
[----:B------:R-:W-:Y:S05]  /*0380*/  EXIT ;  /* 0x000000000000794d */ /* 0x000fea0003800000 */
.L_x_2:
[----:B------:R-:W-:-:S00]  /*0390*/  BRA `(.L_x_2) ;  /* 0xfffffffc00fc7947 */ /* 0x000fc0000383ffff */
[----:B------:R-:W-:-:S00]  /*03a0*/  NOP ;  /* 0x0000000000007918 */ /* 0x000fc00000000000 */
        /* <DEDUP_REMOVED lines=13> */
.L_x_9:


//--------------------- .text._Z21causal_mask_upper_infI13__nv_bfloat16EvPT_ii --------------------------
	.section	.text._Z21causal_mask_upper_infI13__nv_bfloat16EvPT_ii,"ax",@progbits
	.align	128
        .global         _Z21causal_mask_upper_infI13__nv_bfloat16EvPT_ii
        .type           _Z21causal_mask_upper_infI13__nv_bfloat16EvPT_ii,@function
        .size           _Z21causal_mask_upper_infI13__nv_bfloat16EvPT_ii,(.L_x_10 - _Z21causal_mask_upper_infI13__nv_bfloat16EvPT_ii)
        .other          _Z21causal_mask_upper_infI13__nv_bfloat16EvPT_ii,@"STO_CUDA_ENTRY STV_DEFAULT"
_Z21causal_mask_upper_infI13__nv_bfloat16EvPT_ii:
.text._Z21causal_mask_upper_infI13__nv_bfloat16EvPT_ii:
        /* <DEDUP_REMOVED lines=53> */
.L_x_4:
[----:B------:R-:W-:Y:S05]  /*0350*/  BSYNC.RECONVERGENT B0 ;  /* 0x0000000000007941 */ /* 0x000fea0003800200 */
.L_x_3:
[----:B-1----:R-:W-:-:S05]  /*0360*/  IMAD.MOV.U32 R0, RZ, RZ, 0xff80 ;  /* 0x0000ff80ff007424 */ /* 0x002fca00078e00ff */
[----:B------:R-:W-:Y:S01]  /*0370*/  STG.E.U16 desc[UR6][R2.64+0x6], R0 ;  /* 0x0000060002007986 */ /* 0x000fe2000c101506 */
[----:B------:R-:W-:Y:S05]  /*0380*/  EXIT ;  /* 0x000000000000794d */ /* 0x000fea0003800000 */
.L_x_5:
        /* <DEDUP_REMOVED lines=15> */
.L_x_10:


//--------------------- .text._Z21causal_mask_upper_infIfEvPT_ii --------------------------
	.section	.text._Z21causal_mask_upper_infIfEvPT_ii,"ax",@progbits
	.align	128
        .global         _Z21causal_mask_upper_infIfEvPT_ii
        .type           _Z21causal_mask_upper_infIfEvPT_ii,@function
        .size           _Z21causal_mask_upper_infIfEvPT_ii,(.L_x_11 - _Z21causal_mask_upper_infIfEvPT_ii)
        .other          _Z21causal_mask_upper_infIfEvPT_ii,@"STO_CUDA_ENTRY STV_DEFAULT"
_Z21causal_mask_upper_infIfEvPT_ii:
.text._Z21causal_mask_upper_infIfEvPT_ii:
        /* <DEDUP_REMOVED lines=15> */
[----:B------:R-:W2:Y:S02]  /*00f0*/  LDCU.64 UR6, c[0x0][0x358] ;  /* 0x00006b00ff0677ac */ /* 0x000ea40008000a00 */
        /* <DEDUP_REMOVED lines=9> */
[----:B------:R-:W-:-:S05]  /*0190*/  @!P0 IMAD.MOV.U32 R11, RZ, RZ, -0x800001 ;  /* 0xff7fffffff0b8424 */ /* 0x000fca00078e00ff */
[----:B--2---:R0:W-:Y:S01]  /*01a0*/  @!P0 STG.E desc[UR6][R2.64], R11 ;  /* 0x0000000b02008986 */ /* 0x0041e2000c101906 */
[----:B------:R-:W-:Y:S05]  /*01b0*/  @P1 EXIT ;  /* 0x000000000000194d */ /* 0x000fea0003800000 */
[----:B------:R-:W-:-:S05]  /*01c0*/  IMAD.IADD R0, R0, 0x1, R9 ;  /* 0x0000000100007824 */ /* 0x000fca00078e0209 */
[----:B------:R-:W-:Y:S01]  /*01d0*/  ISETP.GE.AND P0, PT, R0, UR4, PT ;  /* 0x0000000400007c0c */ /* 0x000fe2000bf06270 */
[----:B------:R-:W-:-:S03]  /*01e0*/  VIADD R0, R4, 0x2 ;  /* 0x0000000204007836 */ /* 0x000fc60000000000 */
[----:B------:R-:W-:Y:S02]  /*01f0*/  ISETP.LT.OR P0, PT, R9, 0x1, P0 ;  /* 0x000000010900780c */ /* 0x000fe40000701670 */
[----:B------:R-:W-:Y:S02]  /*0200*/  ISETP.GE.AND P1, PT, R0, R7, PT ;  /* 0x000000070000720c */ /* 0x000fe40003f26270 */
[----:B------:R-:W-:-:S13]  /*0210*/  ISETP.LT.AND P0, PT, R4, UR4, P0 ;  /* 0x0000000404007c0c */ /* 0x000fda0008701270 */
[----:B0-----:R-:W-:-:S05]  /*0220*/  @!P0 IMAD.MOV.U32 R11, RZ, RZ, -0x800001 ;  /* 0xff7fffffff0b8424 */ /* 0x001fca00078e00ff */
[----:B------:R0:W-:Y:S01]  /*0230*/  @!P0 STG.E desc[UR6][R2.64+0x4], R11 ;  /* 0x0000040b02008986 */ /* 0x0001e2000c101906 */
[----:B------:R-:W-:Y:S05]  /*0240*/  @P1 EXIT ;  /* 0x000000000000194d */ /* 0x000fea0003800000 */
[----:B------:R-:W-:Y:S02]  /*0250*/  IMAD.IADD R5, R0, 0x1, R9 ;  /* 0x0000000100057824 */ /* 0x000fe400078e0209 */
[----:B------:R-:W-:-:S03]  /*0260*/  VIADD R4, R4, 0x3 ;  /* 0x0000000304047836 */ /* 0x000fc60000000000 */
[----:B------:R-:W-:Y:S02]  /*0270*/  ISETP.GE.AND P0, PT, R5, UR4, PT ;  /* 0x0000000405007c0c */ /* 0x000fe4000bf06270 */
[----:B------:R-:W-:Y:S02]  /*0280*/  ISETP.GE.AND P1, PT, R4, R7, PT ;  /* 0x000000070400720c */ /* 0x000fe40003f26270 */
[----:B------:R-:W-:-:S04]  /*0290*/  ISETP.LT.OR P0, PT, R9, 0x1, P0 ;  /* 0x000000010900780c */ /* 0x000fc80000701670 */
[----:B------:R-:W-:-:S13]  /*02a0*/  ISETP.LE.AND P0, PT, R0, UR4, P0 ;  /* 0x0000000400007c0c */ /* 0x000fda0008703270 */
[----:B------:R-:W-:-:S05]  /*02b0*/  @!P0 IMAD.MOV.U32 R5, RZ, RZ, -0x800001 ;  /* 0xff7fffffff058424 */ /* 0x000fca00078e00ff */
[----:B------:R1:W-:Y:S01]  /*02c0*/  @!P0 STG.E desc[UR6][R2.64+0x8], R5 ;  /* 0x0000080502008986 */ /* 0x0003e2000c101906 */
        /* <DEDUP_REMOVED lines=8> */
.L_x_7:
[----:B------:R-:W-:Y:S05]  /*0350*/  BSYNC.RECONVERGENT B0 ;  /* 0x0000000000007941 */ /* 0x000fea0003800200 */
.L_x_6:
[----:B-1----:R-:W-:-:S05]  /*0360*/  IMAD.MOV.U32 R5, RZ, RZ, -0x800001 ;  /* 0xff7fffffff057424 */ /* 0x002fca00078e00ff */
[----:B------:R-:W-:Y:S01]  /*0370*/  STG.E desc[UR6][R2.64+0xc], R5 ;  /* 0x00000c0502007986 */ /* 0x000fe2000c101906 */
[----:B------:R-:W-:Y:S05]  /*0380*/  EXIT ;  /* 0x000000000000794d */ /* 0x000fea0003800000 */
.L_x_8:
        /* <DEDUP_REMOVED lines=15> */
.L_x_11:


//--------------------- .nv.shared.reserved.0     --------------------------
	.section	.nv.shared.reserved.0,"aw",@nobits
	.weak		__nv_reservedSMEM_offset_0_alias
	.size		__nv_reservedSMEM_offset_0_alias, 0, 64
	.other		__nv_reservedSMEM_offset_0_alias,@"STO_CUDA_RESERVED_SHARED STV_DEFAULT"
__nv_reservedSMEM_offset_0_alias:
	.zero		0
	.zero		64


//--------------------- .nv.constant0._Z21causal_mask_upper_infI6__halfEvPT_ii --------------------------
	.section	.nv.constant0._Z21causal_mask_upper_infI6__halfEvPT_ii,"a",@progbits
	.sectionflags	@""
	.align	4
.nv.constant0._Z21causal_mask_upper_infI6__halfEvPT_ii:
	.zero		912


//--------------------- .nv.constant0._Z21causal_mask_upper_infI13__nv_bfloat16EvPT_ii --------------------------
	.section	.nv.constant0._Z21causal_mask_upper_infI13__nv_bfloat16EvPT_ii,"a",@progbits
	.sectionflags	@""
	.align	4
.nv.constant0._Z21causal_mask_upper_infI13__nv_bfloat16EvPT_ii:
	.zero		912


//--------------------- .nv.constant0._Z21causal_mask_upper_infIfEvPT_ii --------------------------
	.section	.nv.constant0._Z21causal_mask_upper_infIfEvPT_ii,"a",@progbits
	.sectionflags	@""
	.align	4
.nv.constant0._Z21causal_mask_upper_infIfEvPT_ii:
	.zero		912


//--------------------- SYMBOLS --------------------------

	.type		.nv.reservedSmem.offset0,@object
	.size		.nv.reservedSmem.offset0,0x4
